//
// Generated by NVIDIA NVVM Compiler
//
// Compiler Build ID: CL-36424714
// Cuda compilation tools, release 13.0, V13.0.88
// Based on NVVM 20.0.0
//

.version 9.0
.target sm_100
.address_size 64

	// .globl	default_function_kernel_3

.visible .entry default_function_kernel_3(
	.param .u64 .ptr .align 1 default_function_kernel_3_param_0,
	.param .u64 .ptr .align 1 default_function_kernel_3_param_1
)
.maxntid 32
{
	.reg .pred 	%p<8>;
	.reg .b32 	%r<15>;
	.reg .b32 	%f<40>;
	.reg .b64 	%rd<9>;

	ld.param.u64 	%rd1, [default_function_kernel_3_param_0];
	ld.param.u64 	%rd2, [default_function_kernel_3_param_1];
	mov.u32 	%r1, %ctaid.x;
	shl.b32 	%r6, %r1, 2;
	mov.u32 	%r2, %tid.x;
	shr.u32 	%r7, %r2, 3;
	or.b32  	%r8, %r6, %r7;
	setp.gt.u32 	%p1, %r8, 8;
	@%p1 bra 	$L__BB0_4;
	cvta.to.global.u64 	%rd3, %rd2;
	shl.b32 	%r9, %r1, 5;
	or.b32  	%r3, %r9, %r2;
	mul.wide.u32 	%rd4, %r3, 4;
	add.s64 	%rd5, %rd3, %rd4;
	ld.global.nc.f32 	%f5, [%rd5];
	mov.f32 	%f6, 0f3F800000;
	sub.rn.f32 	%f7, %f5, %f6;
	mov.b32 	%r4, %f7;
	setp.gt.u32 	%p2, %r4, 1258291200;
	fma.rn.f32 	%f8, %f5, %f5, 0fBF800000;
	rsqrt.approx.ftz.f32 	%f9, %f8;
	mul.f32 	%f10, %f8, %f9;
	mul.f32 	%f11, %f9, 0f3F000000;
	neg.f32 	%f12, %f10;
	fma.rn.f32 	%f13, %f12, %f10, %f8;
	fma.rn.f32 	%f14, %f13, %f11, %f10;
	setp.eq.f32 	%p3, %f8, 0f00000000;
	selp.f32 	%f15, 0f00000000, %f14, %p3;
	selp.f32 	%f16, 0fBF800001, %f15, %p2;
	add.f32 	%f1, %f7, %f16;
	add.rz.f32 	%f17, %f1, %f6;
	mov.b32 	%r10, %f17;
	add.s32 	%r11, %r10, -1061158912;
	and.b32  	%r12, %r11, -8388608;
	mov.b32 	%r5, %f1;
	sub.s32 	%r13, %r5, %r12;
	mov.b32 	%f18, %r13;
	sub.s32 	%r14, 1082130432, %r12;
	mov.b32 	%f19, %r14;
	fma.rn.f32 	%f20, %f19, 0f3E800000, 0fBF800000;
	add.f32 	%f21, %f20, %f18;
	cvt.rn.f32.s32 	%f22, %r12;
	mul.f32 	%f23, %f22, 0f34000000;
	fma.rn.f32 	%f24, %f21, 0fBD39BF78, 0f3DD80012;
	fma.rn.f32 	%f25, %f24, %f21, 0fBE0778E0;
	fma.rn.f32 	%f26, %f25, %f21, 0f3E146475;
	fma.rn.f32 	%f27, %f26, %f21, 0fBE2A68DD;
	fma.rn.f32 	%f28, %f27, %f21, 0f3E4CAF9E;
	fma.rn.f32 	%f29, %f28, %f21, 0fBE800042;
	fma.rn.f32 	%f30, %f29, %f21, 0f3EAAAAE6;
	fma.rn.f32 	%f31, %f30, %f21, 0fBF000000;
	mul.f32 	%f32, %f21, %f31;
	fma.rn.f32 	%f33, %f32, %f21, %f21;
	fma.rn.f32 	%f39, %f23, 0f3F317218, %f33;
	setp.lt.u32 	%p4, %r5, 2139095040;
	@%p4 bra 	$L__BB0_3;
	setp.gt.s32 	%p5, %r5, -1082130432;
	fma.rn.f32 	%f34, %f1, 0f7F800000, 0f7F800000;
	selp.f32 	%f35, %f34, %f39, %p5;
	setp.eq.f32 	%p6, %f1, 0f00000000;
	selp.f32 	%f39, 0f80000000, %f35, %p6;
$L__BB0_3:
	setp.gt.u32 	%p7, %r4, 1258291200;
	add.f32 	%f36, %f39, 0f3F317218;
	selp.f32 	%f37, %f36, %f39, %p7;
	sin.approx.f32 	%f38, %f37;
	cvta.to.global.u64 	%rd6, %rd1;
	add.s64 	%rd8, %rd6, %rd4;
	st.global.f32 	[%rd8], %f38;
$L__BB0_4:
	ret;

}
	// .globl	default_function_kernel_2
.visible .entry default_function_kernel_2(
	.param .u64 .ptr .align 1 default_function_kernel_2_param_0,
	.param .u64 .ptr .align 1 default_function_kernel_2_param_1
)
.maxntid 24
{
	.reg .pred 	%p<5>;
	.reg .b32 	%r<10>;
	.reg .b32 	%f<35>;
	.reg .b64 	%rd<9>;

	ld.param.u64 	%rd1, [default_function_kernel_2_param_0];
	ld.param.u64 	%rd2, [default_function_kernel_2_param_1];
	cvta.to.global.u64 	%rd3, %rd2;
	mov.u32 	%r3, %ctaid.x;
	mov.u32 	%r4, %tid.x;
	mad.lo.s32 	%r1, %r3, 24, %r4;
	mul.wide.u32 	%rd4, %r1, 4;
	add.s64 	%rd5, %rd3, %rd4;
	ld.global.nc.f32 	%f1, [%rd5];
	abs.f32 	%f6, %f1;
	mov.f32 	%f7, 0f3F800000;
	sub.f32 	%f8, %f7, %f6;
	rcp.approx.ftz.f32 	%f9, %f8;
	add.f32 	%f10, %f9, %f9;
	mul.f32 	%f11, %f6, %f10;
	setp.gt.f32 	%p1, %f6, 0f7E800000;
	selp.f32 	%f2, 0fC0000000, %f11, %p1;
	add.rz.f32 	%f12, %f2, %f7;
	mov.b32 	%r5, %f12;
	add.s32 	%r6, %r5, -1061158912;
	and.b32  	%r7, %r6, -8388608;
	mov.b32 	%r2, %f2;
	sub.s32 	%r8, %r2, %r7;
	mov.b32 	%f13, %r8;
	sub.s32 	%r9, 1082130432, %r7;
	mov.b32 	%f14, %r9;
	fma.rn.f32 	%f15, %f14, 0f3E800000, 0fBF800000;
	add.f32 	%f16, %f15, %f13;
	cvt.rn.f32.s32 	%f17, %r7;
	mul.f32 	%f18, %f17, 0f34000000;
	fma.rn.f32 	%f19, %f16, 0fBD39BF78, 0f3DD80012;
	fma.rn.f32 	%f20, %f19, %f16, 0fBE0778E0;
	fma.rn.f32 	%f21, %f20, %f16, 0f3E146475;
	fma.rn.f32 	%f22, %f21, %f16, 0fBE2A68DD;
	fma.rn.f32 	%f23, %f22, %f16, 0f3E4CAF9E;
	fma.rn.f32 	%f24, %f23, %f16, 0fBE800042;
	fma.rn.f32 	%f25, %f24, %f16, 0f3EAAAAE6;
	fma.rn.f32 	%f26, %f25, %f16, 0fBF000000;
	mul.f32 	%f27, %f16, %f26;
	fma.rn.f32 	%f28, %f27, %f16, %f16;
	fma.rn.f32 	%f34, %f18, 0f3F317218, %f28;
	setp.lt.u32 	%p2, %r2, 2139095040;
	@%p2 bra 	$L__BB1_2;
	setp.gt.s32 	%p3, %r2, -1082130432;
	fma.rn.f32 	%f29, %f2, 0f7F800000, 0f7F800000;
	selp.f32 	%f30, %f29, %f34, %p3;
	setp.eq.f32 	%p4, %f2, 0f00000000;
	selp.f32 	%f34, 0f80000000, %f30, %p4;
$L__BB1_2:
	cvta.to.global.u64 	%rd6, %rd1;
	mov.f32 	%f31, 0f3F000000;
	copysign.f32 	%f32, %f1, %f31;
	mul.f32 	%f33, %f32, %f34;
	add.s64 	%rd8, %rd6, %rd4;
	st.global.f32 	[%rd8], %f33;
	ret;

}
	// .globl	default_function_kernel_4
.visible .entry default_function_kernel_4(
	.param .u64 .ptr .align 1 default_function_kernel_4_param_0,
	.param .u64 .ptr .align 1 default_function_kernel_4_param_1
)
.maxntid 32
{
	.reg .pred 	%p<14>;
	.reg .b32 	%r<22>;
	.reg .b32 	%f<76>;
	.reg .b64 	%rd<9>;

	ld.param.u64 	%rd1, [default_function_kernel_4_param_0];
	ld.param.u64 	%rd2, [default_function_kernel_4_param_1];
	mov.u32 	%r1, %ctaid.x;
	shl.b32 	%r8, %r1, 2;
	mov.u32 	%r2, %tid.x;
	shr.u32 	%r9, %r2, 3;
	or.b32  	%r10, %r8, %r9;
	setp.gt.u32 	%p1, %r10, 8;
	@%p1 bra 	$L__BB2_6;
	cvta.to.global.u64 	%rd3, %rd2;
	shl.b32 	%r11, %r1, 5;
	or.b32  	%r3, %r11, %r2;
	mul.wide.u32 	%rd4, %r3, 4;
	add.s64 	%rd5, %rd3, %rd4;
	ld.global.nc.f32 	%f9, [%rd5];
	mov.f32 	%f10, 0f3F800000;
	sub.rn.f32 	%f11, %f9, %f10;
	mov.b32 	%r4, %f11;
	setp.gt.u32 	%p2, %r4, 1258291200;
	fma.rn.f32 	%f12, %f9, %f9, 0fBF800000;
	rsqrt.approx.ftz.f32 	%f13, %f12;
	mul.f32 	%f14, %f12, %f13;
	mul.f32 	%f15, %f13, 0f3F000000;
	neg.f32 	%f16, %f14;
	fma.rn.f32 	%f17, %f16, %f14, %f12;
	fma.rn.f32 	%f18, %f17, %f15, %f14;
	setp.eq.f32 	%p3, %f12, 0f00000000;
	selp.f32 	%f19, 0f00000000, %f18, %p3;
	selp.f32 	%f20, 0fBF800001, %f19, %p2;
	add.f32 	%f1, %f11, %f20;
	add.rz.f32 	%f21, %f1, %f10;
	mov.b32 	%r12, %f21;
	add.s32 	%r13, %r12, -1061158912;
	and.b32  	%r14, %r13, -8388608;
	mov.b32 	%r5, %f1;
	sub.s32 	%r15, %r5, %r14;
	mov.b32 	%f22, %r15;
	sub.s32 	%r16, 1082130432, %r14;
	mov.b32 	%f23, %r16;
	fma.rn.f32 	%f24, %f23, 0f3E800000, 0fBF800000;
	add.f32 	%f25, %f24, %f22;
	cvt.rn.f32.s32 	%f26, %r14;
	mul.f32 	%f27, %f26, 0f34000000;
	fma.rn.f32 	%f28, %f25, 0fBD39BF78, 0f3DD80012;
	fma.rn.f32 	%f29, %f28, %f25, 0fBE0778E0;
	fma.rn.f32 	%f30, %f29, %f25, 0f3E146475;
	fma.rn.f32 	%f31, %f30, %f25, 0fBE2A68DD;
	fma.rn.f32 	%f32, %f31, %f25, 0f3E4CAF9E;
	fma.rn.f32 	%f33, %f32, %f25, 0fBE800042;
	fma.rn.f32 	%f34, %f33, %f25, 0f3EAAAAE6;
	fma.rn.f32 	%f35, %f34, %f25, 0fBF000000;
	mul.f32 	%f36, %f25, %f35;
	fma.rn.f32 	%f37, %f36, %f25, %f25;
	fma.rn.f32 	%f74, %f27, 0f3F317218, %f37;
	setp.lt.u32 	%p4, %r5, 2139095040;
	@%p4 bra 	$L__BB2_3;
	setp.gt.s32 	%p5, %r5, -1082130432;
	fma.rn.f32 	%f38, %f1, 0f7F800000, 0f7F800000;
	selp.f32 	%f39, %f38, %f74, %p5;
	setp.eq.f32 	%p6, %f1, 0f00000000;
	selp.f32 	%f74, 0f80000000, %f39, %p6;
$L__BB2_3:
	setp.gt.u32 	%p7, %r4, 1258291200;
	add.f32 	%f40, %f74, 0f3F317218;
	selp.f32 	%f41, %f40, %f74, %p7;
	mov.f32 	%f42, 0f3F800000;
	sub.rn.f32 	%f43, %f41, %f42;
	mov.b32 	%r6, %f43;
	setp.gt.u32 	%p8, %r6, 1258291200;
	fma.rn.f32 	%f44, %f41, %f41, 0fBF800000;
	rsqrt.approx.ftz.f32 	%f45, %f44;
	mul.f32 	%f46, %f45, %f44;
	mul.f32 	%f47, %f45, 0f3F000000;
	neg.f32 	%f48, %f46;
	fma.rn.f32 	%f49, %f48, %f46, %f44;
	fma.rn.f32 	%f50, %f49, %f47, %f46;
	setp.eq.f32 	%p9, %f44, 0f00000000;
	selp.f32 	%f51, 0f00000000, %f50, %p9;
	selp.f32 	%f52, 0fBF800001, %f51, %p8;
	add.f32 	%f5, %f43, %f52;
	add.rz.f32 	%f53, %f5, %f42;
	mov.b32 	%r17, %f53;
	add.s32 	%r18, %r17, -1061158912;
	and.b32  	%r19, %r18, -8388608;
	mov.b32 	%r7, %f5;
	sub.s32 	%r20, %r7, %r19;
	mov.b32 	%f54, %r20;
	sub.s32 	%r21, 1082130432, %r19;
	mov.b32 	%f55, %r21;
	fma.rn.f32 	%f56, %f55, 0f3E800000, 0fBF800000;
	add.f32 	%f57, %f56, %f54;
	cvt.rn.f32.s32 	%f58, %r19;
	mul.f32 	%f59, %f58, 0f34000000;
	fma.rn.f32 	%f60, %f57, 0fBD39BF78, 0f3DD80012;
	fma.rn.f32 	%f61, %f60, %f57, 0fBE0778E0;
	fma.rn.f32 	%f62, %f61, %f57, 0f3E146475;
	fma.rn.f32 	%f63, %f62, %f57, 0fBE2A68DD;
	fma.rn.f32 	%f64, %f63, %f57, 0f3E4CAF9E;
	fma.rn.f32 	%f65, %f64, %f57, 0fBE800042;
	fma.rn.f32 	%f66, %f65, %f57, 0f3EAAAAE6;
	fma.rn.f32 	%f67, %f66, %f57, 0fBF000000;
	mul.f32 	%f68, %f57, %f67;
	fma.rn.f32 	%f69, %f68, %f57, %f57;
	fma.rn.f32 	%f75, %f59, 0f3F317218, %f69;
	setp.lt.u32 	%p10, %r7, 2139095040;
	@%p10 bra 	$L__BB2_5;
	setp.gt.s32 	%p11, %r7, -1082130432;
	fma.rn.f32 	%f70, %f5, 0f7F800000, 0f7F800000;
	selp.f32 	%f71, %f70, %f75, %p11;
	setp.eq.f32 	%p12, %f5, 0f00000000;
	selp.f32 	%f75, 0f80000000, %f71, %p12;
$L__BB2_5:
	setp.gt.u32 	%p13, %r6, 1258291200;
	add.f32 	%f72, %f75, 0f3F317218;
	selp.f32 	%f73, %f72, %f75, %p13;
	cvta.to.global.u64 	%rd6, %rd1;
	add.s64 	%rd8, %rd6, %rd4;
	st.global.f32 	[%rd8], %f73;
$L__BB2_6:
	ret;

}
	// .globl	default_function_kernel_1
.visible .entry default_function_kernel_1(
	.param .u64 .ptr .align 1 default_function_kernel_1_param_0,
	.param .u64 .ptr .align 1 default_function_kernel_1_param_1
)
.maxntid 64
{
	.reg .pred 	%p<6>;
	.reg .b32 	%r<14>;
	.reg .b32 	%f<36>;
	.reg .b64 	%rd<9>;

	ld.param.u64 	%rd1, [default_function_kernel_1_param_0];
	ld.param.u64 	%rd2, [default_function_kernel_1_param_1];
	mov.u32 	%r1, %ctaid.x;
	shl.b32 	%r5, %r1, 3;
	mov.u32 	%r2, %tid.x;
	shr.u32 	%r6, %r2, 3;
	or.b32  	%r7, %r5, %r6;
	setp.gt.u32 	%p1, %r7, 8;
	@%p1 bra 	$L__BB3_4;
	cvta.to.global.u64 	%rd3, %rd2;
	shl.b32 	%r8, %r1, 6;
	or.b32  	%r3, %r8, %r2;
	mul.wide.u32 	%rd4, %r3, 4;
	add.s64 	%rd5, %rd3, %rd4;
	ld.global.nc.f32 	%f1, [%rd5];
	abs.f32 	%f6, %f1;
	mov.f32 	%f7, 0f3F800000;
	sub.f32 	%f8, %f7, %f6;
	rcp.approx.ftz.f32 	%f9, %f8;
	add.f32 	%f10, %f9, %f9;
	mul.f32 	%f11, %f6, %f10;
	setp.gt.f32 	%p2, %f6, 0f7E800000;
	selp.f32 	%f2, 0fC0000000, %f11, %p2;
	add.rz.f32 	%f12, %f2, %f7;
	mov.b32 	%r9, %f12;
	add.s32 	%r10, %r9, -1061158912;
	and.b32  	%r11, %r10, -8388608;
	mov.b32 	%r4, %f2;
	sub.s32 	%r12, %r4, %r11;
	mov.b32 	%f13, %r12;
	sub.s32 	%r13, 1082130432, %r11;
	mov.b32 	%f14, %r13;
	fma.rn.f32 	%f15, %f14, 0f3E800000, 0fBF800000;
	add.f32 	%f16, %f15, %f13;
	cvt.rn.f32.s32 	%f17, %r11;
	mul.f32 	%f18, %f17, 0f34000000;
	fma.rn.f32 	%f19, %f16, 0fBD39BF78, 0f3DD80012;
	fma.rn.f32 	%f20, %f19, %f16, 0fBE0778E0;
	fma.rn.f32 	%f21, %f20, %f16, 0f3E146475;
	fma.rn.f32 	%f22, %f21, %f16, 0fBE2A68DD;
	fma.rn.f32 	%f23, %f22, %f16, 0f3E4CAF9E;
	fma.rn.f32 	%f24, %f23, %f16, 0fBE800042;
	fma.rn.f32 	%f25, %f24, %f16, 0f3EAAAAE6;
	fma.rn.f32 	%f26, %f25, %f16, 0fBF000000;
	mul.f32 	%f27, %f16, %f26;
	fma.rn.f32 	%f28, %f27, %f16, %f16;
	fma.rn.f32 	%f35, %f18, 0f3F317218, %f28;
	setp.lt.u32 	%p3, %r4, 2139095040;
	@%p3 bra 	$L__BB3_3;
	setp.gt.s32 	%p4, %r4, -1082130432;
	fma.rn.f32 	%f29, %f2, 0f7F800000, 0f7F800000;
	selp.f32 	%f30, %f29, %f35, %p4;
	setp.eq.f32 	%p5, %f2, 0f00000000;
	selp.f32 	%f35, 0f80000000, %f30, %p5;
$L__BB3_3:
	mov.f32 	%f31, 0f3F000000;
	copysign.f32 	%f32, %f1, %f31;
	mul.f32 	%f33, %f32, %f35;
	cvt.rpi.f32.f32 	%f34, %f33;
	cvta.to.global.u64 	%rd6, %rd1;
	add.s64 	%rd8, %rd6, %rd4;
	st.global.f32 	[%rd8], %f34;
$L__BB3_4:
	ret;

}
	// .globl	default_function_kernel
.visible .entry default_function_kernel(
	.param .u64 .ptr .align 1 default_function_kernel_param_0,
	.param .u64 .ptr .align 1 default_function_kernel_param_1
)
.maxntid 32
{
	.reg .pred 	%p<2>;
	.reg .b32 	%r<8>;
	.reg .b32 	%f<3>;
	.reg .b64 	%rd<8>;

	ld.param.u64 	%rd1, [default_function_kernel_param_0];
	ld.param.u64 	%rd2, [default_function_kernel_param_1];
	mov.u32 	%r1, %ctaid.x;
	shl.b32 	%r3, %r1, 2;
	mov.u32 	%r2, %tid.x;
	shr.u32 	%r4, %r2, 3;
	or.b32  	%r5, %r3, %r4;
	setp.gt.u32 	%p1, %r5, 8;
	@%p1 bra 	$L__BB4_2;
	cvta.to.global.u64 	%rd3, %rd2;
	cvta.to.global.u64 	%rd4, %rd1;
	shl.b32 	%r6, %r1, 5;
	or.b32  	%r7, %r6, %r2;
	mul.wide.u32 	%rd5, %r7, 4;
	add.s64 	%rd6, %rd3, %rd5;
	ld.global.nc.f32 	%f1, [%rd6];
	sin.approx.f32 	%f2, %f1;
	add.s64 	%rd7, %rd4, %rd5;
	st.global.f32 	[%rd7], %f2;
$L__BB4_2:
	ret;

}


// ===== COMPILED SASS (sm_100) =====

	.target	sm_100

	.elftype	@"ET_EXEC"


//--------------------- .note.nv.tkinfo           --------------------------
	.section	.note.nv.tkinfo,"",@"SHT_NOTE"
	.sectionflags	@"SHF_NOTE_NV_TKINFO"
	.tkinfo
        /*0018*/ 	.word	0x00000002
        /*0030*/ 	.string	""
        /*0030*/ 	.string	"ptxas"
        /*0030*/ 	.string	"Cuda compilation tools, release 13.0, V13.0.88"
        /*0030*/ 	.string	"Build cuda_13.0.r13.0/compiler.36424714_0"
        /*0030*/ 	.string	"-arch sm_100 -m 64 "



//--------------------- .note.nv.cuinfo           --------------------------
	.section	.note.nv.cuinfo,"",@"SHT_NOTE"
	.sectionflags	@"SHF_NOTE_NV_CUINFO"
        /*0018*/ 	.short	0x0002
        /*001a*/ 	.short	0x0064
        /*001c*/ 	.short	0x0082
	.zero		2


//--------------------- .nv.info                  --------------------------
	.section	.nv.info,"",@"SHT_CUDA_INFO"
	.align	4


	//----- nvinfo : EIATTR_REGCOUNT
	.align		4
        /*0000*/ 	.byte	0x04, 0x2f
        /*0002*/ 	.short	(.L_1 - .L_0)
	.align		4
.L_0:
        /*0004*/ 	.word	index@(default_function_kernel_3)
        /*0008*/ 	.word	0x0000000c


	//----- nvinfo : EIATTR_FRAME_SIZE
	.align		4
.L_1:
        /*000c*/ 	.byte	0x04, 0x11
        /*000e*/ 	.short	(.L_3 - .L_2)
	.align		4
.L_2:
        /*0010*/ 	.word	index@(default_function_kernel_3)
        /*0014*/ 	.word	0x00000000


	//----- nvinfo : EIATTR_REGCOUNT
	.align		4
.L_3:
        /*0018*/ 	.byte	0x04, 0x2f
        /*001a*/ 	.short	(.L_5 - .L_4)
	.align		4
.L_4:
        /*001c*/ 	.word	index@(default_function_kernel_2)
        /*0020*/ 	.word	0x0000000c


	//----- nvinfo : EIATTR_FRAME_SIZE
	.align		4
.L_5:
        /*0024*/ 	.byte	0x04, 0x11
        /*0026*/ 	.short	(.L_7 - .L_6)
	.align		4
.L_6:
        /*0028*/ 	.word	index@(default_function_kernel_2)
        /*002c*/ 	.word	0x00000000


	//----- nvinfo : EIATTR_REGCOUNT
	.align		4
.L_7:
        /*0030*/ 	.byte	0x04, 0x2f
        /*0032*/ 	.short	(.L_9 - .L_8)
	.align		4
.L_8:
        /*0034*/ 	.word	index@(default_function_kernel_4)
        /*0038*/ 	.word	0x0000000e


	//----- nvinfo : EIATTR_FRAME_SIZE
	.align		4
.L_9:
        /*003c*/ 	.byte	0x04, 0x11
        /*003e*/ 	.short	(.L_11 - .L_10)
	.align		4
.L_10:
        /*0040*/ 	.word	index@(default_function_kernel_4)
        /*0044*/ 	.word	0x00000000


	//----- nvinfo : EIATTR_REGCOUNT
	.align		4
.L_11:
        /*0048*/ 	.byte	0x04, 0x2f
        /*004a*/ 	.short	(.L_13 - .L_12)
	.align		4
.L_12:
        /*004c*/ 	.word	index@(default_function_kernel_1)
        /*0050*/ 	.word	0x0000000c


	//----- nvinfo : EIATTR_FRAME_SIZE
	.align		4
.L_13:
        /*0054*/ 	.byte	0x04, 0x11
        /*0056*/ 	.short	(.L_15 - .L_14)
	.align		4
.L_14:
        /*0058*/ 	.word	index@(default_function_kernel_1)
        /*005c*/ 	.word	0x00000000


	//----- nvinfo : EIATTR_REGCOUNT
	.align		4
.L_15:
        /*0060*/ 	.byte	0x04, 0x2f
        /*0062*/ 	.short	(.L_17 - .L_16)
	.align		4
.L_16:
        /*0064*/ 	.word	index@(default_function_kernel)
        /*0068*/ 	.word	0x0000000c


	//----- nvinfo : EIATTR_FRAME_SIZE
	.align		4
.L_17:
        /*006c*/ 	.byte	0x04, 0x11
        /*006e*/ 	.short	(.L_19 - .L_18)
	.align		4
.L_18:
        /*0070*/ 	.word	index@(default_function_kernel)
        /*0074*/ 	.word	0x00000000


	//----- nvinfo : EIATTR_MIN_STACK_SIZE
	.align		4
.L_19:
        /*0078*/ 	.byte	0x04, 0x12
        /*007a*/ 	.short	(.L_21 - .L_20)
	.align		4
.L_20:
        /*007c*/ 	.word	index@(default_function_kernel)
        /*0080*/ 	.word	0x00000000


	//----- nvinfo : EIATTR_MIN_STACK_SIZE
	.align		4
.L_21:
        /*0084*/ 	.byte	0x04, 0x12
        /*0086*/ 	.short	(.L_23 - .L_22)
	.align		4
.L_22:
        /*0088*/ 	.word	index@(default_function_kernel_1)
        /*008c*/ 	.word	0x00000000


	//----- nvinfo : EIATTR_MIN_STACK_SIZE
	.align		4
.L_23:
        /*0090*/ 	.byte	0x04, 0x12
        /*0092*/ 	.short	(.L_25 - .L_24)
	.align		4
.L_24:
        /*0094*/ 	.word	index@(default_function_kernel_4)
        /*0098*/ 	.word	0x00000000


	//----- nvinfo : EIATTR_MIN_STACK_SIZE
	.align		4
.L_25:
        /*009c*/ 	.byte	0x04, 0x12
        /*009e*/ 	.short	(.L_27 - .L_26)
	.align		4
.L_26:
        /*00a0*/ 	.word	index@(default_function_kernel_2)
        /*00a4*/ 	.word	0x00000000


	//----- nvinfo : EIATTR_MIN_STACK_SIZE
	.align		4
.L_27:
        /*00a8*/ 	.byte	0x04, 0x12
        /*00aa*/ 	.short	(.L_29 - .L_28)
	.align		4
.L_28:
        /*00ac*/ 	.word	index@(default_function_kernel_3)
        /*00b0*/ 	.word	0x00000000
.L_29:


//--------------------- .nv.compat                --------------------------
	.section	.nv.compat,"",@"SHT_CUDA_COMPAT_INFO"
	.align	4
        /*0000*/ 	.byte	0x02, 0x09, 0x00, 0x00, 0x02, 0x02, 0x01, 0x00, 0x02, 0x05, 0x05, 0x00, 0x03, 0x07, 0x01, 0x01
        /*0010*/ 	.byte	0x02, 0x03, 0x00, 0x00, 0x02, 0x06, 0x01, 0x00, 0x04, 0x0b, 0x08, 0x00, 0x01, 0x00, 0x00, 0x00
        /*0020*/ 	.byte	0x00, 0x00, 0x00, 0x00


//--------------------- .nv.info.default_function_kernel --------------------------
	.section	.nv.info.default_function_kernel,"",@"SHT_CUDA_INFO"
	.sectionflags	@""
	.align	4


	//----- nvinfo : EIATTR_CUDA_API_VERSION
	.align		4
        /*0000*/ 	.byte	0x04, 0x37
        /*0002*/ 	.short	(.L_31 - .L_30)
.L_30:
        /*0004*/ 	.word	0x00000082


	//----- nvinfo : EIATTR_KPARAM_INFO
	.align		4
.L_31:
        /*0008*/ 	.byte	0x04, 0x17
        /*000a*/ 	.short	(.L_33 - .L_32)
.L_32:
        /*000c*/ 	.word	0x00000000
        /*0010*/ 	.short	0x0001
        /*0012*/ 	.short	0x0008
        /*0014*/ 	.byte	0x00, 0xf5, 0x21, 0x00


	//----- nvinfo : EIATTR_KPARAM_INFO
	.align		4
.L_33:
        /*0018*/ 	.byte	0x04, 0x17
        /*001a*/ 	.short	(.L_35 - .L_34)
.L_34:
        /*001c*/ 	.word	0x00000000
        /*0020*/ 	.short	0x0000
        /*0022*/ 	.short	0x0000
        /*0024*/ 	.byte	0x00, 0xf5, 0x21, 0x00


	//----- nvinfo : EIATTR_SPARSE_MMA_MASK
	.align		4
.L_35:
        /*0028*/ 	.byte	0x03, 0x50
        /*002a*/ 	.short	0x0000


	//----- nvinfo : EIATTR_MAXREG_COUNT
	.align		4
        /*002c*/ 	.byte	0x03, 0x1b
        /*002e*/ 	.short	0x00ff


	//----- nvinfo : EIATTR_MERCURY_ISA_VERSION
	.align		4
        /*0030*/ 	.byte	0x03, 0x5f
        /*0032*/ 	.short	0x0101


	//----- nvinfo : EIATTR_VRC_CTA_INIT_COUNT
	.align		4
        /*0034*/ 	.byte	0x02, 0x4a
	.zero		1
	.zero		1


	//----- nvinfo : EIATTR_EXIT_INSTR_OFFSETS
	.align		4
        /*0038*/ 	.byte	0x04, 0x1c
        /*003a*/ 	.short	(.L_37 - .L_36)


	//   ....[0]....
.L_36:
        /*003c*/ 	.word	0x00000070


	//   ....[1]....
        /*0040*/ 	.word	0x00000130


	//----- nvinfo : EIATTR_MAX_THREADS
	.align		4
.L_37:
        /*0044*/ 	.byte	0x04, 0x05
        /*0046*/ 	.short	(.L_39 - .L_38)
.L_38:
        /*0048*/ 	.word	0x00000020
        /*004c*/ 	.word	0x00000001
        /*0050*/ 	.word	0x00000001


	//----- nvinfo : EIATTR_CBANK_PARAM_SIZE
	.align		4
.L_39:
        /*0054*/ 	.byte	0x03, 0x19
        /*0056*/ 	.short	0x0010


	//----- nvinfo : EIATTR_PARAM_CBANK
	.align		4
        /*0058*/ 	.byte	0x04, 0x0a
        /*005a*/ 	.short	(.L_41 - .L_40)
	.align		4
.L_40:
        /*005c*/ 	.word	index@(.nv.constant0.default_function_kernel)
        /*0060*/ 	.short	0x0380
        /*0062*/ 	.short	0x0010


	//----- nvinfo : EIATTR_SW_WAR
	.align		4
.L_41:
        /*0064*/ 	.byte	0x04, 0x36
        /*0066*/ 	.short	(.L_43 - .L_42)
.L_42:
        /*0068*/ 	.word	0x00000008
.L_43:


//--------------------- .nv.info.default_function_kernel_1 --------------------------
	.section	.nv.info.default_function_kernel_1,"",@"SHT_CUDA_INFO"
	.sectionflags	@""
	.align	4


	//----- nvinfo : EIATTR_CUDA_API_VERSION
	.align		4
        /*0000*/ 	.byte	0x04, 0x37
        /*0002*/ 	.short	(.L_45 - .L_44)
.L_44:
        /*0004*/ 	.word	0x00000082


	//----- nvinfo : EIATTR_KPARAM_INFO
	.align		4
.L_45:
        /*0008*/ 	.byte	0x04, 0x17
        /*000a*/ 	.short	(.L_47 - .L_46)
.L_46:
        /*000c*/ 	.word	0x00000000
        /*0010*/ 	.short	0x0001
        /*0012*/ 	.short	0x0008
        /*0014*/ 	.byte	0x00, 0xf5, 0x21, 0x00


	//----- nvinfo : EIATTR_KPARAM_INFO
	.align		4
.L_47:
        /*0018*/ 	.byte	0x04, 0x17
        /*001a*/ 	.short	(.L_49 - .L_48)
.L_48:
        /*001c*/ 	.word	0x00000000
        /*0020*/ 	.short	0x0000
        /*0022*/ 	.short	0x0000
        /*0024*/ 	.byte	0x00, 0xf5, 0x21, 0x00


	//----- nvinfo : EIATTR_SPARSE_MMA_MASK
	.align		4
.L_49:
        /*0028*/ 	.byte	0x03, 0x50
        /*002a*/ 	.short	0x0000


	//----- nvinfo : EIATTR_MAXREG_COUNT
	.align		4
        /*002c*/ 	.byte	0x03, 0x1b
        /*002e*/ 	.short	0x00ff


	//----- nvinfo : EIATTR_MERCURY_ISA_VERSION
	.align		4
        /*0030*/ 	.byte	0x03, 0x5f
        /*0032*/ 	.short	0x0101


	//----- nvinfo : EIATTR_VRC_CTA_INIT_COUNT
	.align		4
        /*0034*/ 	.byte	0x02, 0x4a
	.zero		1
	.zero		1


	//----- nvinfo : EIATTR_EXIT_INSTR_OFFSETS
	.align		4
        /*0038*/ 	.byte	0x04, 0x1c
        /*003a*/ 	.short	(.L_51 - .L_50)


	//   ....[0]....
.L_50:
        /*003c*/ 	.word	0x00000070


	//   ....[1]....
        /*0040*/ 	.word	0x00000370


	//----- nvinfo : EIATTR_MAX_THREADS
	.align		4
.L_51:
        /*0044*/ 	.byte	0x04, 0x05
        /*0046*/ 	.short	(.L_53 - .L_52)
.L_52:
        /*0048*/ 	.word	0x00000040
        /*004c*/ 	.word	0x00000001
        /*0050*/ 	.word	0x00000001


	//----- nvinfo : EIATTR_CBANK_PARAM_SIZE
	.align		4
.L_53:
        /*0054*/ 	.byte	0x03, 0x19
        /*0056*/ 	.short	0x0010


	//----- nvinfo : EIATTR_PARAM_CBANK
	.align		4
        /*0058*/ 	.byte	0x04, 0x0a
        /*005a*/ 	.short	(.L_55 - .L_54)
	.align		4
.L_54:
        /*005c*/ 	.word	index@(.nv.constant0.default_function_kernel_1)
        /*0060*/ 	.short	0x0380
        /*0062*/ 	.short	0x0010


	//----- nvinfo : EIATTR_SW_WAR
	.align		4
.L_55:
        /*0064*/ 	.byte	0x04, 0x36
        /*0066*/ 	.short	(.L_57 - .L_56)
.L_56:
        /*0068*/ 	.word	0x00000008
.L_57:


//--------------------- .nv.info.default_function_kernel_4 --------------------------
	.section	.nv.info.default_function_kernel_4,"",@"SHT_CUDA_INFO"
	.sectionflags	@""
	.align	4


	//----- nvinfo : EIATTR_CUDA_API_VERSION
	.align		4
        /*0000*/ 	.byte	0x04, 0x37
        /*0002*/ 	.short	(.L_59 - .L_58)
.L_58:
        /*0004*/ 	.word	0x00000082


	//----- nvinfo : EIATTR_KPARAM_INFO
	.align		4
.L_59:
        /*0008*/ 	.byte	0x04, 0x17
        /*000a*/ 	.short	(.L_61 - .L_60)
.L_60:
        /*000c*/ 	.word	0x00000000
        /*0010*/ 	.short	0x0001
        /*0012*/ 	.short	0x0008
        /*0014*/ 	.byte	0x00, 0xf5, 0x21, 0x00


	//----- nvinfo : EIATTR_KPARAM_INFO
	.align		4
.L_61:
        /*0018*/ 	.byte	0x04, 0x17
        /*001a*/ 	.short	(.L_63 - .L_62)
.L_62:
        /*001c*/ 	.word	0x00000000
        /*0020*/ 	.short	0x0000
        /*0022*/ 	.short	0x0000
        /*0024*/ 	.byte	0x00, 0xf5, 0x21, 0x00


	//----- nvinfo : EIATTR_SPARSE_MMA_MASK
	.align		4
.L_63:
        /*0028*/ 	.byte	0x03, 0x50
        /*002a*/ 	.short	0x0000


	//----- nvinfo : EIATTR_MAXREG_COUNT
	.align		4
        /*002c*/ 	.byte	0x03, 0x1b
        /*002e*/ 	.short	0x00ff


	//----- nvinfo : EIATTR_MERCURY_ISA_VERSION
	.align		4
        /*0030*/ 	.byte	0x03, 0x5f
        /*0032*/ 	.short	0x0101


	//----- nvinfo : EIATTR_VRC_CTA_INIT_COUNT
	.align		4
        /*0034*/ 	.byte	0x02, 0x4a
	.zero		1
	.zero		1


	//----- nvinfo : EIATTR_EXIT_INSTR_OFFSETS
	.align		4
        /*0038*/ 	.byte	0x04, 0x1c
        /*003a*/ 	.short	(.L_65 - .L_64)


	//   ....[0]....
.L_64:
        /*003c*/ 	.word	0x00000070


	//   ....[1]....
        /*0040*/ 	.word	0x00000620


	//----- nvinfo : EIATTR_MAX_THREADS
	.align		4
.L_65:
        /*0044*/ 	.byte	0x04, 0x05
        /*0046*/ 	.short	(.L_67 - .L_66)
.L_66:
        /*0048*/ 	.word	0x00000020
        /*004c*/ 	.word	0x00000001
        /*0050*/ 	.word	0x00000001


	//----- nvinfo : EIATTR_CBANK_PARAM_SIZE
	.align		4
.L_67:
        /*0054*/ 	.byte	0x03, 0x19
        /*0056*/ 	.short	0x0010


	//----- nvinfo : EIATTR_PARAM_CBANK
	.align		4
        /*0058*/ 	.byte	0x04, 0x0a
        /*005a*/ 	.short	(.L_69 - .L_68)
	.align		4
.L_68:
        /*005c*/ 	.word	index@(.nv.constant0.default_function_kernel_4)
        /*0060*/ 	.short	0x0380
        /*0062*/ 	.short	0x0010


	//----- nvinfo : EIATTR_SW_WAR
	.align		4
.L_69:
        /*0064*/ 	.byte	0x04, 0x36
        /*0066*/ 	.short	(.L_71 - .L_70)
.L_70:
        /*0068*/ 	.word	0x00000008
.L_71:


//--------------------- .nv.info.default_function_kernel_2 --------------------------
	.section	.nv.info.default_function_kernel_2,"",@"SHT_CUDA_INFO"
	.sectionflags	@""
	.align	4


	//----- nvinfo : EIATTR_CUDA_API_VERSION
	.align		4
        /*0000*/ 	.byte	0x04, 0x37
        /*0002*/ 	.short	(.L_73 - .L_72)
.L_72:
        /*0004*/ 	.word	0x00000082


	//----- nvinfo : EIATTR_KPARAM_INFO
	.align		4
.L_73:
        /*0008*/ 	.byte	0x04, 0x17
        /*000a*/ 	.short	(.L_75 - .L_74)
.L_74:
        /*000c*/ 	.word	0x00000000
        /*0010*/ 	.short	0x0001
        /*0012*/ 	.short	0x0008
        /*0014*/ 	.byte	0x00, 0xf5, 0x21, 0x00


	//----- nvinfo : EIATTR_KPARAM_INFO
	.align		4
.L_75:
        /*0018*/ 	.byte	0x04, 0x17
        /*001a*/ 	.short	(.L_77 - .L_76)
.L_76:
        /*001c*/ 	.word	0x00000000
        /*0020*/ 	.short	0x0000
        /*0022*/ 	.short	0x0000
        /*0024*/ 	.byte	0x00, 0xf5, 0x21, 0x00


	//----- nvinfo : EIATTR_SPARSE_MMA_MASK
	.align		4
.L_77:
        /*0028*/ 	.byte	0x03, 0x50
        /*002a*/ 	.short	0x0000


	//----- nvinfo : EIATTR_MAXREG_COUNT
	.align		4
        /*002c*/ 	.byte	0x03, 0x1b
        /*002e*/ 	.short	0x00ff


	//----- nvinfo : EIATTR_MERCURY_ISA_VERSION
	.align		4
        /*0030*/ 	.byte	0x03, 0x5f
        /*0032*/ 	.short	0x0101


	//----- nvinfo : EIATTR_VRC_CTA_INIT_COUNT
	.align		4
        /*0034*/ 	.byte	0x02, 0x4a
	.zero		1
	.zero		1


	//----- nvinfo : EIATTR_EXIT_INSTR_OFFSETS
	.align		4
        /*0038*/ 	.byte	0x04, 0x1c
        /*003a*/ 	.short	(.L_79 - .L_78)


	//   ....[0]....
.L_78:
        /*003c*/ 	.word	0x00000300


	//----- nvinfo : EIATTR_MAX_THREADS
	.align		4
.L_79:
        /*0040*/ 	.byte	0x04, 0x05
        /*0042*/ 	.short	(.L_81 - .L_80)
.L_80:
        /*0044*/ 	.word	0x00000018
        /*0048*/ 	.word	0x00000001
        /*004c*/ 	.word	0x00000001


	//----- nvinfo : EIATTR_CBANK_PARAM_SIZE
	.align		4
.L_81:
        /*0050*/ 	.byte	0x03, 0x19
        /*0052*/ 	.short	0x0010


	//----- nvinfo : EIATTR_PARAM_CBANK
	.align		4
        /*0054*/ 	.byte	0x04, 0x0a
        /*0056*/ 	.short	(.L_83 - .L_82)
	.align		4
.L_82:
        /*0058*/ 	.word	index@(.nv.constant0.default_function_kernel_2)
        /*005c*/ 	.short	0x0380
        /*005e*/ 	.short	0x0010


	//----- nvinfo : EIATTR_SW_WAR
	.align		4
.L_83:
        /*0060*/ 	.byte	0x04, 0x36
        /*0062*/ 	.short	(.L_85 - .L_84)
.L_84:
        /*0064*/ 	.word	0x00000008
.L_85:


//--------------------- .nv.info.default_function_kernel_3 --------------------------
	.section	.nv.info.default_function_kernel_3,"",@"SHT_CUDA_INFO"
	.sectionflags	@""
	.align	4


	//----- nvinfo : EIATTR_CUDA_API_VERSION
	.align		4
        /*0000*/ 	.byte	0x04, 0x37
        /*0002*/ 	.short	(.L_87 - .L_86)
.L_86:
        /*0004*/ 	.word	0x00000082


	//----- nvinfo : EIATTR_KPARAM_INFO
	.align		4
.L_87:
        /*0008*/ 	.byte	0x04, 0x17
        /*000a*/ 	.short	(.L_89 - .L_88)
.L_88:
        /*000c*/ 	.word	0x00000000
        /*0010*/ 	.short	0x0001
        /*0012*/ 	.short	0x0008
        /*0014*/ 	.byte	0x00, 0xf5, 0x21, 0x00


	//----- nvinfo : EIATTR_KPARAM_INFO
	.align		4
.L_89:
        /*0018*/ 	.byte	0x04, 0x17
        /*001a*/ 	.short	(.L_91 - .L_90)
.L_90:
        /*001c*/ 	.word	0x00000000
        /*0020*/ 	.short	0x0000
        /*0022*/ 	.short	0x0000
        /*0024*/ 	.byte	0x00, 0xf5, 0x21, 0x00


	//----- nvinfo : EIATTR_SPARSE_MMA_MASK
	.align		4
.L_91:
        /*0028*/ 	.byte	0x03, 0x50
        /*002a*/ 	.short	0x0000


	//----- nvinfo : EIATTR_MAXREG_COUNT
	.align		4
        /*002c*/ 	.byte	0x03, 0x1b
        /*002e*/ 	.short	0x00ff


	//----- nvinfo : EIATTR_MERCURY_ISA_VERSION
	.align		4
        /*0030*/ 	.byte	0x03, 0x5f
        /*0032*/ 	.short	0x0101


	//----- nvinfo : EIATTR_VRC_CTA_INIT_COUNT
	.align		4
        /*0034*/ 	.byte	0x02, 0x4a
	.zero		1
	.zero		1


	//----- nvinfo : EIATTR_EXIT_INSTR_OFFSETS
	.align		4
        /*0038*/ 	.byte	0x04, 0x1c
        /*003a*/ 	.short	(.L_93 - .L_92)


	//   ....[0]....
.L_92:
        /*003c*/ 	.word	0x00000070


	//   ....[1]....
        /*0040*/ 	.word	0x000003c0


	//----- nvinfo : EIATTR_MAX_THREADS
	.align		4
.L_93:
        /*0044*/ 	.byte	0x04, 0x05
        /*0046*/ 	.short	(.L_95 - .L_94)
.L_94:
        /*0048*/ 	.word	0x00000020
        /*004c*/ 	.word	0x00000001
        /*0050*/ 	.word	0x00000001


	//----- nvinfo : EIATTR_CBANK_PARAM_SIZE
	.align		4
.L_95:
        /*0054*/ 	.byte	0x03, 0x19
        /*0056*/ 	.short	0x0010


	//----- nvinfo : EIATTR_PARAM_CBANK
	.align		4
        /*0058*/ 	.byte	0x04, 0x0a
        /*005a*/ 	.short	(.L_97 - .L_96)
	.align		4
.L_96:
        /*005c*/ 	.word	index@(.nv.constant0.default_function_kernel_3)
        /*0060*/ 	.short	0x0380
        /*0062*/ 	.short	0x0010


	//----- nvinfo : EIATTR_SW_WAR
	.align		4
.L_97:
        /*0064*/ 	.byte	0x04, 0x36
        /*0066*/ 	.short	(.L_99 - .L_98)
.L_98:
        /*0068*/ 	.word	0x00000008
.L_99:


//--------------------- .nv.callgraph             --------------------------
	.section	.nv.callgraph,"",@"SHT_CUDA_CALLGRAPH"
	.align	4
	.sectionentsize	8
	.align		4
        /*0000*/ 	.word	0x00000000
	.align		4
        /*0004*/ 	.word	0xffffffff
	.align		4
        /*0008*/ 	.word	0x00000000
	.align		4
        /*000c*/ 	.word	0xfffffffe
	.align		4
        /*0010*/ 	.word	0x00000000
	.align		4
        /*0014*/ 	.word	0xfffffffd
	.align		4
        /*0018*/ 	.word	0x00000000
	.align		4
        /*001c*/ 	.word	0xfffffffc


//--------------------- .text.default_function_kernel --------------------------
	.section	.text.default_function_kernel,"ax",@progbits
	.align	128
        .global         default_function_kernel
        .type           default_function_kernel,@function
        .size           default_function_kernel,(.L_x_5 - default_function_kernel)
        .other          default_function_kernel,@"STO_CUDA_ENTRY STV_DEFAULT"
default_function_kernel:
.text.default_function_kernel:
[----:B------:R-:W-:Y:S01]  /*0000*/  LDC R1, c[0x0][0x37c] ;  /* 0x0000df00ff017b82 */ /* 0x000fe20000000800 */
[----:B------:R-:W0:Y:S07]  /*0010*/  S2R R7, SR_TID.X ;  /* 0x0000000000077919 */ /* 0x000e2e0000002100 */
[----:B------:R-:W1:Y:S02]  /*0020*/  S2UR UR5, SR_CTAID.X ;  /* 0x00000000000579c3 */ /* 0x000e640000002500 */
[----:B-1----:R-:W-:Y:S01]  /*0030*/  USHF.L.U32 UR4, UR5, 0x2, URZ ;  /* 0x0000000205047899 */ /* 0x002fe200080006ff */
[----:B0-----:R-:W-:-:S05]  /*0040*/  SHF.R.U32.HI R0, RZ, 0x3, R7 ;  /* 0x00000003ff007819 */ /* 0x001fca0000011607 */
[----:B------:R-:W-:-:S04]  /*0050*/  LOP3.LUT R0, R0, UR4, RZ, 0xfc, !PT ;  /* 0x0000000400007c12 */ /* 0x000fc8000f8efcff */
[----:B------:R-:W-:-:S13]  /*0060*/  ISETP.GT.U32.AND P0, PT, R0, 0x8, PT ;  /* 0x000000080000780c */ /* 0x000fda0003f04070 */
[----:B------:R-:W-:Y:S05]  /*0070*/  @P0 EXIT ;  /* 0x000000000000094d */ /* 0x000fea0003800000 */
[----:B------:R-:W0:Y:S01]  /*0080*/  LDC.64 R2, c[0x0][0x388] ;  /* 0x0000e200ff027b82 */ /* 0x000e220000000a00 */
[----:B------:R-:W1:Y:S01]  /*0090*/  LDCU.64 UR6, c[0x0][0x358] ;  /* 0x00006b00ff0677ac */ /* 0x000e620008000a00 */
[----:B------:R-:W-:-:S06]  /*00a0*/  USHF.L.U32 UR4, UR5, 0x5, URZ ;  /* 0x0000000505047899 */ /* 0x000fcc00080006ff */
[----:B------:R-:W2:Y:S01]  /*00b0*/  LDC.64 R4, c[0x0][0x380] ;  /* 0x0000e000ff047b82 */ /* 0x000ea20000000a00 */
[----:B------:R-:W-:-:S05]  /*00c0*/  LOP3.LUT R7, R7, UR4, RZ, 0xfc, !PT ;  /* 0x0000000407077c12 */ /* 0x000fca000f8efcff */
[----:B0-----:R-:W-:-:S06]  /*00d0*/  IMAD.WIDE.U32 R2, R7, 0x4, R2 ;  /* 0x0000000407027825 */ /* 0x001fcc00078e0002 */
[----:B-1----:R-:W3:Y:S01]  /*00e0*/  LDG.E.CONSTANT R2, desc[UR6][R2.64] ;  /* 0x0000000602027981 */ /* 0x002ee2000c1e9900 */
[----:B--2---:R-:W-:-:S04]  /*00f0*/  IMAD.WIDE.U32 R4, R7, 0x4, R4 ;  /* 0x0000000407047825 */ /* 0x004fc800078e0004 */
[----:B---3--:R-:W-:-:S06]  /*0100*/  FMUL.RZ R9, R2, 0.15915493667125701904 ;  /* 0x3e22f98302097820 */ /* 0x008fcc000040c000 */
[----:B------:R-:W0:Y:S02]  /*0110*/  MUFU.SIN R9, R9 ;  /* 0x0000000900097308 */ /* 0x000e240000000400 */
[----:B0-----:R-:W-:Y:S01]  /*0120*/  STG.E desc[UR6][R4.64], R9 ;  /* 0x0000000904007986 */ /* 0x001fe2000c101906 */
[----:B------:R-:W-:Y:S05]  /*0130*/  EXIT ;  /* 0x000000000000794d */ /* 0x000fea0003800000 */
.L_x_0:
[----:B------:R-:W-:-:S00]  /*0140*/  BRA `(.L_x_0) ;  /* 0xfffffffc00fc7947 */ /* 0x000fc0000383ffff */
[----:B------:R-:W-:-:S00]  /*0150*/  NOP ;  /* 0x0000000000007918 */ /* 0x000fc00000000000 */
        /* <DEDUP_REMOVED lines=10> */
.L_x_5:


//--------------------- .text.default_function_kernel_1 --------------------------
	.section	.text.default_function_kernel_1,"ax",@progbits
	.align	128
        .global         default_function_kernel_1
        .type           default_function_kernel_1,@function
        .size           default_function_kernel_1,(.L_x_6 - default_function_kernel_1)
        .other          default_function_kernel_1,@"STO_CUDA_ENTRY STV_DEFAULT"
default_function_kernel_1:
.text.default_function_kernel_1:
        /* <DEDUP_REMOVED lines=11> */
[----:B------:R-:W-:-:S05]  /*00b0*/  LOP3.LUT R0, R4, UR4, RZ, 0xfc, !PT ;  /* 0x0000000404007c12 */ /* 0x000fca000f8efcff */
[----:B0-----:R-:W-:-:S06]  /*00c0*/  IMAD.WIDE.U32 R2, R0, 0x4, R2 ;  /* 0x0000000400027825 */ /* 0x001fcc00078e0002 */
[----:B-1----:R-:W2:Y:S01]  /*00d0*/  LDG.E.CONSTANT R2, desc[UR6][R2.64] ;  /* 0x0000000602027981 */ /* 0x002ea2000c1e9900 */
[----:B------:R-:W-:Y:S02]  /*00e0*/  HFMA2 R8, -RZ, RZ, 1.625, 0 ;  /* 0x3e800000ff087431 */ /* 0x000fe400000001ff */
[----:B------:R-:W-:Y:S02]  /*00f0*/  HFMA2 R9, -RZ, RZ, 1.75, 0 ;  /* 0x3f000000ff097431 */ /* 0x000fe400000001ff */
[C---:B--2---:R-:W-:Y:S01]  /*0100*/  FADD R4, -|R2|.reuse, 1 ;  /* 0x3f80000002047421 */ /* 0x044fe20000000300 */
[----:B------:R-:W-:-:S05]  /*0110*/  FSETP.GT.AND P0, PT, |R2|, 8.50705917302346158658e+37, PT ;  /* 0x7e8000000200780b */ /* 0x000fca0003f04200 */
[----:B------:R-:W0:Y:S02]  /*0120*/  MUFU.RCP R4, R4 ;  /* 0x0000000400047308 */ /* 0x000e240000001000 */
[----:B0-----:R-:W-:-:S04]  /*0130*/  FADD R5, R4, R4 ;  /* 0x0000000404057221 */ /* 0x001fc80000000000 */
[----:B------:R-:W-:Y:S01]  /*0140*/  FMUL R5, |R2|, R5 ;  /* 0x0000000502057220 */ /* 0x000fe20000400200 */
[----:B------:R-:W-:-:S04]  /*0150*/  LOP3.LUT R2, R9, 0x80000000, R2, 0xb8, !PT ;  /* 0x8000000009027812 */ /* 0x000fc800078eb802 */
[----:B------:R-:W-:-:S04]  /*0160*/  FSEL R6, R5, -2, !P0 ;  /* 0xc000000005067808 */ /* 0x000fc80004000000 */
[C---:B------:R-:W-:Y:S01]  /*0170*/  ISETP.GE.U32.AND P0, PT, R6.reuse, 0x7f800000, PT ;  /* 0x7f8000000600780c */ /* 0x040fe20003f06070 */
[----:B------:R-:W-:-:S03]  /*0180*/  FADD.RZ R5, R6, 1 ;  /* 0x3f80000006057421 */ /* 0x000fc6000000c000 */
[----:B------:R-:W-:Y:S02]  /*0190*/  ISETP.GT.AND P1, PT, R6, -0x40800000, P0 ;  /* 0xbf8000000600780c */ /* 0x000fe40000724270 */
[----:B------:R-:W-:-:S04]  /*01a0*/  IADD3 R5, PT, PT, R5, -0x3f400000, RZ ;  /* 0xc0c0000005057810 */ /* 0x000fc80007ffe0ff */
[----:B------:R-:W-:-:S04]  /*01b0*/  LOP3.LUT R5, R5, 0xff800000, RZ, 0xc0, !PT ;  /* 0xff80000005057812 */ /* 0x000fc800078ec0ff */
[----:B------:R-:W-:Y:S02]  /*01c0*/  IADD3 R7, PT, PT, -R5, 0x40800000, RZ ;  /* 0x4080000005077810 */ /* 0x000fe40007ffe1ff */
[-C--:B------:R-:W-:Y:S02]  /*01d0*/  IADD3 R3, PT, PT, R6, -R5.reuse, RZ ;  /* 0x8000000506037210 */ /* 0x080fe40007ffe0ff */
[----:B------:R-:W-:Y:S01]  /*01e0*/  I2FP.F32.S32 R5, R5 ;  /* 0x0000000500057245 */ /* 0x000fe20000201400 */
[----:B------:R-:W-:Y:S01]  /*01f0*/  FFMA R4, R7, R8, -1 ;  /* 0xbf80000007047423 */ /* 0x000fe20000000008 */
[----:B------:R-:W-:Y:S02]  /*0200*/  MOV R8, 0x3d39bf78 ;  /* 0x3d39bf7800087802 */ /* 0x000fe40000000f00 */
[----:B------:R-:W-:Y:S01]  /*0210*/  @P0 MOV R7, 0x7f800000 ;  /* 0x7f80000000070802 */ /* 0x000fe20000000f00 */
[----:B------:R-:W-:Y:S01]  /*0220*/  FADD R3, R3, R4 ;  /* 0x0000000403037221 */ /* 0x000fe20000000000 */
[----:B------:R-:W-:-:S03]  /*0230*/  FMUL R5, R5, 1.1920928955078125e-07 ;  /* 0x3400000005057820 */ /* 0x000fc60000400000 */
[----:B------:R-:W-:-:S04]  /*0240*/  FFMA R4, R3, -R8, 0.10546888411045074463 ;  /* 0x3dd8001203047423 */ /* 0x000fc80000000808 */
[----:B------:R-:W-:-:S04]  /*0250*/  FFMA R4, R3, R4, -0.13229703903198242188 ;  /* 0xbe0778e003047423 */ /* 0x000fc80000000004 */
[----:B------:R-:W-:-:S04]  /*0260*/  FFMA R4, R3, R4, 0.14491446316242218018 ;  /* 0x3e14647503047423 */ /* 0x000fc80000000004 */
[----:B------:R-:W-:-:S04]  /*0270*/  FFMA R4, R3, R4, -0.16641564667224884033 ;  /* 0xbe2a68dd03047423 */ /* 0x000fc80000000004 */
[----:B------:R-:W-:-:S04]  /*0280*/  FFMA R4, R3, R4, 0.19988867640495300293 ;  /* 0x3e4caf9e03047423 */ /* 0x000fc80000000004 */
[----:B------:R-:W-:-:S04]  /*0290*/  FFMA R4, R3, R4, -0.25000196695327758789 ;  /* 0xbe80004203047423 */ /* 0x000fc80000000004 */
[----:B------:R-:W-:-:S04]  /*02a0*/  FFMA R4, R3, R4, 0.33333510160446166992 ;  /* 0x3eaaaae603047423 */ /* 0x000fc80000000004 */
[----:B------:R-:W-:-:S04]  /*02b0*/  FFMA R4, R3, R4, -0.5 ;  /* 0xbf00000003047423 */ /* 0x000fc80000000004 */
[----:B------:R-:W-:-:S04]  /*02c0*/  FMUL R4, R3, R4 ;  /* 0x0000000403047220 */ /* 0x000fc80000400000 */
[----:B------:R-:W-:-:S04]  /*02d0*/  FFMA R4, R3, R4, R3 ;  /* 0x0000000403047223 */ /* 0x000fc80000000003 */
[----:B------:R-:W-:Y:S01]  /*02e0*/  FFMA R3, R5, 0.69314718246459960938, R4 ;  /* 0x3f31721805037823 */ /* 0x000fe20000000004 */
[C---:B------:R-:W-:Y:S01]  /*02f0*/  @P1 FFMA R3, R6.reuse, R7, +INF ;  /* 0x7f80000006031423 */ /* 0x040fe20000000007 */
[----:B------:R-:W0:Y:S01]  /*0300*/  LDC.64 R4, c[0x0][0x380] ;  /* 0x0000e000ff047b82 */ /* 0x000e220000000a00 */
[----:B------:R-:W-:-:S04]  /*0310*/  @P0 FSETP.NEU.AND P1, PT, R6, RZ, PT ;  /* 0x000000ff0600020b */ /* 0x000fc80003f2d000 */
[----:B------:R-:W-:-:S05]  /*0320*/  @P0 FSEL R3, R3, -RZ, P1 ;  /* 0x800000ff03030208 */ /* 0x000fca0000800000 */
[----:B------:R-:W-:-:S04]  /*0330*/  FMUL R6, R2, R3 ;  /* 0x0000000302067220 */ /* 0x000fc80000400000 */
[----:B------:R-:W1:Y:S01]  /*0340*/  FRND.CEIL R7, R6 ;  /* 0x0000000600077307 */ /* 0x000e620000209000 */
[----:B0-----:R-:W-:-:S05]  /*0350*/  IMAD.WIDE.U32 R2, R0, 0x4, R4 ;  /* 0x0000000400027825 */ /* 0x001fca00078e0004 */
[----:B-1----:R-:W-:Y:S01]  /*0360*/  STG.E desc[UR6][R2.64], R7 ;  /* 0x0000000702007986 */ /* 0x002fe2000c101906 */
[----:B------:R-:W-:Y:S05]  /*0370*/  EXIT ;  /* 0x000000000000794d */ /* 0x000fea0003800000 */
.L_x_1:
        /* <DEDUP_REMOVED lines=16> */
.L_x_6:


//--------------------- .text.default_function_kernel_4 --------------------------
	.section	.text.default_function_kernel_4,"ax",@progbits
	.align	128
        .global         default_function_kernel_4
        .type           default_function_kernel_4,@function
        .size           default_function_kernel_4,(.L_x_7 - default_function_kernel_4)
        .other          default_function_kernel_4,@"STO_CUDA_ENTRY STV_DEFAULT"
default_function_kernel_4:
.text.default_function_kernel_4:
        /* <DEDUP_REMOVED lines=15> */
[----:B--2---:R-:W-:-:S04]  /*00f0*/  FFMA R5, R2, R2, -1 ;  /* 0xbf80000002057423 */ /* 0x004fc80000000002 */
[----:B------:R-:W0:Y:S01]  /*0100*/  MUFU.RSQ R4, R5 ;  /* 0x0000000500047308 */ /* 0x000e220000001400 */
[C---:B------:R-:W-:Y:S01]  /*0110*/  FSETP.NEU.AND P1, PT, R5.reuse, RZ, PT ;  /* 0x000000ff0500720b */ /* 0x040fe20003f2d000 */
[----:B0-----:R-:W-:Y:S01]  /*0120*/  FMUL R6, R5, R4 ;  /* 0x0000000405067220 */ /* 0x001fe20000400000 */
[----:B------:R-:W-:Y:S01]  /*0130*/  FMUL R7, R4, 0.5 ;  /* 0x3f00000004077820 */ /* 0x000fe20000400000 */
[----:B------:R-:W-:Y:S02]  /*0140*/  FADD R4, R2, -1 ;  /* 0xbf80000002047421 */ /* 0x000fe40000000000 */
[----:B------:R-:W-:-:S03]  /*0150*/  FFMA R8, -R6, R6, R5 ;  /* 0x0000000606087223 */ /* 0x000fc60000000105 */
[----:B------:R-:W-:Y:S01]  /*0160*/  ISETP.GT.U32.AND P0, PT, R4, 0x4b000000, PT ;  /* 0x4b0000000400780c */ /* 0x000fe20003f04070 */
[----:B------:R-:W-:Y:S01]  /*0170*/  FFMA R7, R7, R8, R6 ;  /* 0x0000000807077223 */ /* 0x000fe20000000006 */
[----:B------:R-:W-:-:S04]  /*0180*/  MOV R8, 0x3d39bf78 ;  /* 0x3d39bf7800087802 */ /* 0x000fc80000000f00 */
[----:B------:R-:W-:-:S04]  /*0190*/  FSEL R7, R7, RZ, P1 ;  /* 0x000000ff07077208 */ /* 0x000fc80000800000 */
[----:B------:R-:W-:-:S05]  /*01a0*/  FSEL R7, R7, -1.0000001192092895508, !P0 ;  /* 0xbf80000107077808 */ /* 0x000fca0004000000 */
[----:B------:R-:W-:-:S04]  /*01b0*/  FADD R7, R4, R7 ;  /* 0x0000000704077221 */ /* 0x000fc80000000000 */
[C---:B------:R-:W-:Y:S01]  /*01c0*/  FADD.RZ R2, R7.reuse, 1 ;  /* 0x3f80000007027421 */ /* 0x040fe2000000c000 */
[----:B------:R-:W-:-:S04]  /*01d0*/  ISETP.GE.U32.AND P1, PT, R7, 0x7f800000, PT ;  /* 0x7f8000000700780c */ /* 0x000fc80003f26070 */
[----:B------:R-:W-:Y:S02]  /*01e0*/  IADD3 R2, PT, PT, R2, -0x3f400000, RZ ;  /* 0xc0c0000002027810 */ /* 0x000fe40007ffe0ff */
[----:B------:R-:W-:Y:S02]  /*01f0*/  ISETP.GT.AND P2, PT, R7, -0x40800000, P1 ;  /* 0xbf8000000700780c */ /* 0x000fe40000f44270 */
[----:B------:R-:W-:-:S04]  /*0200*/  LOP3.LUT R2, R2, 0xff800000, RZ, 0xc0, !PT ;  /* 0xff80000002027812 */ /* 0x000fc800078ec0ff */
[----:B------:R-:W-:Y:S02]  /*0210*/  IADD3 R4, PT, PT, -R2, 0x40800000, RZ ;  /* 0x4080000002047810 */ /* 0x000fe40007ffe1ff */
[-C--:B------:R-:W-:Y:S02]  /*0220*/  IADD3 R3, PT, PT, R7, -R2.reuse, RZ ;  /* 0x8000000207037210 */ /* 0x080fe40007ffe0ff */
[----:B------:R-:W-:Y:S01]  /*0230*/  I2FP.F32.S32 R2, R2 ;  /* 0x0000000200027245 */ /* 0x000fe20000201400 */
[----:B------:R-:W-:-:S04]  /*0240*/  FFMA R4, R4, R9, -1 ;  /* 0xbf80000004047423 */ /* 0x000fc80000000009 */
        /* <DEDUP_REMOVED lines=11> */
[----:B------:R-:W-:Y:S01]  /*0300*/  FFMA R3, R3, R4, R3 ;  /* 0x0000000403037223 */ /* 0x000fe20000000003 */
[----:B------:R-:W-:-:S03]  /*0310*/  @P1 MOV R4, 0x7f800000 ;  /* 0x7f80000000041802 */ /* 0x000fc60000000f00 */
[----:B------:R-:W-:Y:S02]  /*0320*/  FFMA R2, R2, 0.69314718246459960938, R3 ;  /* 0x3f31721802027823 */ /* 0x000fe40000000003 */
[C---:B------:R-:W-:Y:S01]  /*0330*/  @P2 FFMA R2, R7.reuse, R4, +INF ;  /* 0x7f80000007022423 */ /* 0x040fe20000000004 */
[----:B------:R-:W-:-:S04]  /*0340*/  @P1 FSETP.NEU.AND P2, PT, R7, RZ, PT ;  /* 0x000000ff0700120b */ /* 0x000fc80003f4d000 */
[----:B------:R-:W-:-:S04]  /*0350*/  @P1 FSEL R2, R2, -RZ, P2 ;  /* 0x800000ff02021208 */ /* 0x000fc80001000000 */
[----:B------:R-:W-:-:S05]  /*0360*/  MOV R6, R2 ;  /* 0x0000000200067202 */ /* 0x000fca0000000f00 */
[----:B------:R-:W-:-:S04]  /*0370*/  @P0 FADD R6, R6, 0.69314718246459960938 ;  /* 0x3f31721806060421 */ /* 0x000fc80000000000 */
[C---:B------:R-:W-:Y:S01]  /*0380*/  FFMA R2, R6.reuse, R6, -1 ;  /* 0xbf80000006027423 */ /* 0x040fe20000000006 */
[----:B------:R-:W-:-:S03]  /*0390*/  FADD R6, R6, -1 ;  /* 0xbf80000006067421 */ /* 0x000fc60000000000 */
[----:B------:R-:W0:Y:S01]  /*03a0*/  MUFU.RSQ R3, R2 ;  /* 0x0000000200037308 */ /* 0x000e220000001400 */
[----:B------:R-:W-:Y:S02]  /*03b0*/  FSETP.NEU.AND P1, PT, R2, RZ, PT ;  /* 0x000000ff0200720b */ /* 0x000fe40003f2d000 */
[----:B------:R-:W-:Y:S01]  /*03c0*/  ISETP.GT.U32.AND P0, PT, R6, 0x4b000000, PT ;  /* 0x4b0000000600780c */ /* 0x000fe20003f04070 */
[----:B0-----:R-:W-:Y:S01]  /*03d0*/  FMUL R5, R2, R3 ;  /* 0x0000000302057220 */ /* 0x001fe20000400000 */
[----:B------:R-:W-:-:S03]  /*03e0*/  FMUL R4, R3, 0.5 ;  /* 0x3f00000003047820 */ /* 0x000fc60000400000 */
[----:B------:R-:W-:-:S04]  /*03f0*/  FFMA R3, -R5, R5, R2 ;  /* 0x0000000505037223 */ /* 0x000fc80000000102 */
[----:B------:R-:W-:-:S05]  /*0400*/  FFMA R3, R4, R3, R5 ;  /* 0x0000000304037223 */ /* 0x000fca0000000005 */
        /* <DEDUP_REMOVED lines=11> */
[----:B------:R-:W-:Y:S01]  /*04c0*/  FFMA R4, R4, R9, -1 ;  /* 0xbf80000004047423 */ /* 0x000fe20000000009 */
[----:B------:R-:W-:-:S03]  /*04d0*/  @P1 MOV R6, 0x7f800000 ;  /* 0x7f80000000061802 */ /* 0x000fc60000000f00 */
        /* <DEDUP_REMOVED lines=10> */
[C---:B------:R-:W-:Y:S02]  /*0580*/  FMUL R7, R4.reuse, R3 ;  /* 0x0000000304077220 */ /* 0x040fe40000400000 */
[----:B------:R-:W0:Y:S02]  /*0590*/  LDC.64 R2, c[0x0][0x380] ;  /* 0x0000e000ff027b82 */ /* 0x000e240000000a00 */
[----:B------:R-:W-:-:S04]  /*05a0*/  FFMA R4, R4, R7, R4 ;  /* 0x0000000704047223 */ /* 0x000fc80000000004 */
[----:B------:R-:W-:Y:S01]  /*05b0*/  FFMA R4, R5, 0.69314718246459960938, R4 ;  /* 0x3f31721805047823 */ /* 0x000fe20000000004 */
[C---:B------:R-:W-:Y:S01]  /*05c0*/  @P2 FFMA R4, R11.reuse, R6, +INF ;  /* 0x7f8000000b042423 */ /* 0x040fe20000000006 */
[----:B------:R-:W-:-:S04]  /*05d0*/  @P1 FSETP.NEU.AND P2, PT, R11, RZ, PT ;  /* 0x000000ff0b00120b */ /* 0x000fc80003f4d000 */
[----:B------:R-:W-:-:S05]  /*05e0*/  @P1 FSEL R4, R4, -RZ, P2 ;  /* 0x800000ff04041208 */ /* 0x000fca0001000000 */
[----:B------:R-:W-:Y:S01]  /*05f0*/  @P0 FADD R4, R4, 0.69314718246459960938 ;  /* 0x3f31721804040421 */ /* 0x000fe20000000000 */
[----:B0-----:R-:W-:-:S05]  /*0600*/  IMAD.WIDE.U32 R2, R0, 0x4, R2 ;  /* 0x0000000400027825 */ /* 0x001fca00078e0002 */
[----:B------:R-:W-:Y:S01]  /*0610*/  STG.E desc[UR6][R2.64], R4 ;  /* 0x0000000402007986 */ /* 0x000fe2000c101906 */
[----:B------:R-:W-:Y:S05]  /*0620*/  EXIT ;  /* 0x000000000000794d */ /* 0x000fea0003800000 */
.L_x_2:
        /* <DEDUP_REMOVED lines=13> */
.L_x_7:


//--------------------- .text.default_function_kernel_2 --------------------------
	.section	.text.default_function_kernel_2,"ax",@progbits
	.align	128
        .global         default_function_kernel_2
        .type           default_function_kernel_2,@function
        .size           default_function_kernel_2,(.L_x_8 - default_function_kernel_2)
        .other          default_function_kernel_2,@"STO_CUDA_ENTRY STV_DEFAULT"
default_function_kernel_2:
.text.default_function_kernel_2:
[----:B------:R-:W-:Y:S01]  /*0000*/  LDC R1, c[0x0][0x37c] ;  /* 0x0000df00ff017b82 */ /* 0x000fe20000000800 */
[----:B------:R-:W0:Y:S07]  /*0010*/  S2R R5, SR_CTAID.X ;  /* 0x0000000000057919 */ /* 0x000e2e0000002500 */
[----:B------:R-:W1:Y:S01]  /*0020*/  LDC.64 R2, c[0x0][0x388] ;  /* 0x0000e200ff027b82 */ /* 0x000e620000000a00 */
[----:B------:R-:W2:Y:S01]  /*0030*/  LDCU.64 UR4, c[0x0][0x358] ;  /* 0x00006b00ff0477ac */ /* 0x000ea20008000a00 */
[----:B------:R-:W0:Y:S02]  /*0040*/  S2R R0, SR_TID.X ;  /* 0x0000000000007919 */ /* 0x000e240000002100 */
[----:B0-----:R-:W-:-:S04]  /*0050*/  IMAD R5, R5, 0x18, R0 ;  /* 0x0000001805057824 */ /* 0x001fc800078e0200 */
[----:B-1----:R-:W-:-:S05]  /*0060*/  IMAD.WIDE.U32 R2, R5, 0x4, R2 ;  /* 0x0000000405027825 */ /* 0x002fca00078e0002 */
[----:B--2---:R-:W2:Y:S01]  /*0070*/  LDG.E.CONSTANT R0, desc[UR4][R2.64] ;  /* 0x0000000402007981 */ /* 0x004ea2000c1e9900 */
[----:B------:R-:W-:Y:S01]  /*0080*/  HFMA2 R8, -RZ, RZ, 1.625, 0 ;  /* 0x3e800000ff087431 */ /* 0x000fe200000001ff */
[----:B------:R-:W-:Y:S01]  /*0090*/  MOV R9, 0x3d39bf78 ;  /* 0x3d39bf7800097802 */ /* 0x000fe20000000f00 */
[C---:B--2---:R-:W-:Y:S01]  /*00a0*/  FADD R4, -|R0|.reuse, 1 ;  /* 0x3f80000000047421 */ /* 0x044fe20000000300 */
[----:B------:R-:W-:-:S05]  /*00b0*/  FSETP.GT.AND P0, PT, |R0|, 8.50705917302346158658e+37, PT ;  /* 0x7e8000000000780b */ /* 0x000fca0003f04200 */
[----:B------:R-:W0:Y:S02]  /*00c0*/  MUFU.RCP R4, R4 ;  /* 0x0000000400047308 */ /* 0x000e240000001000 */
[----:B0-----:R-:W-:-:S04]  /*00d0*/  FADD R7, R4, R4 ;  /* 0x0000000404077221 */ /* 0x001fc80000000000 */
[----:B------:R-:W-:-:S05]  /*00e0*/  FMUL R7, |R0|, R7 ;  /* 0x0000000700077220 */ /* 0x000fca0000400200 */
        /* <DEDUP_REMOVED lines=19> */
[C---:B------:R-:W-:Y:S02]  /*0220*/  FFMA R9, R4.reuse, R3, -0.5 ;  /* 0xbf00000004097423 */ /* 0x040fe40000000003 */
[----:B------:R-:W0:Y:S02]  /*0230*/  LDC.64 R2, c[0x0][0x380] ;  /* 0x0000e000ff027b82 */ /* 0x000e240000000a00 */
[----:B------:R-:W-:-:S04]  /*0240*/  FMUL R9, R4, R9 ;  /* 0x0000000904097220 */ /* 0x000fc80000400000 */
[----:B------:R-:W-:Y:S01]  /*0250*/  FFMA R9, R4, R9, R4 ;  /* 0x0000000904097223 */ /* 0x000fe20000000004 */
[----:B------:R-:W-:-:S03]  /*0260*/  @P0 MOV R4, 0x7f800000 ;  /* 0x7f80000000040802 */ /* 0x000fc60000000f00 */
[----:B------:R-:W-:Y:S01]  /*0270*/  FFMA R6, R6, 0.69314718246459960938, R9 ;  /* 0x3f31721806067823 */ /* 0x000fe20000000009 */
[----:B------:R-:W-:Y:S02]  /*0280*/  HFMA2 R9, -RZ, RZ, 1.75, 0 ;  /* 0x3f000000ff097431 */ /* 0x000fe400000001ff */
[C---:B------:R-:W-:Y:S01]  /*0290*/  @P1 FFMA R6, R7.reuse, R4, +INF ;  /* 0x7f80000007061423 */ /* 0x040fe20000000004 */
[----:B------:R-:W-:-:S04]  /*02a0*/  @P0 FSETP.NEU.AND P1, PT, R7, RZ, PT ;  /* 0x000000ff0700020b */ /* 0x000fc80003f2d000 */
[----:B------:R-:W-:Y:S02]  /*02b0*/  @P0 FSEL R6, R6, -RZ, P1 ;  /* 0x800000ff06060208 */ /* 0x000fe40000800000 */
[----:B------:R-:W-:Y:S01]  /*02c0*/  LOP3.LUT R7, R9, 0x80000000, R0, 0xb8, !PT ;  /* 0x8000000009077812 */ /* 0x000fe200078eb800 */
[----:B0-----:R-:W-:-:S04]  /*02d0*/  IMAD.WIDE.U32 R2, R5, 0x4, R2 ;  /* 0x0000000405027825 */ /* 0x001fc800078e0002 */
[----:B------:R-:W-:-:S05]  /*02e0*/  FMUL R7, R7, R6 ;  /* 0x0000000607077220 */ /* 0x000fca0000400000 */
[----:B------:R-:W-:Y:S01]  /*02f0*/  STG.E desc[UR4][R2.64], R7 ;  /* 0x0000000702007986 */ /* 0x000fe2000c101904 */
[----:B------:R-:W-:Y:S05]  /*0300*/  EXIT ;  /* 0x000000000000794d */ /* 0x000fea0003800000 */
.L_x_3:
        /* <DEDUP_REMOVED lines=15> */
.L_x_8:


//--------------------- .text.default_function_kernel_3 --------------------------
	.section	.text.default_function_kernel_3,"ax",@progbits
	.align	128
        .global         default_function_kernel_3
        .type           default_function_kernel_3,@function
        .size           default_function_kernel_3,(.L_x_9 - default_function_kernel_3)
        .other          default_function_kernel_3,@"STO_CUDA_ENTRY STV_DEFAULT"
default_function_kernel_3:
.text.default_function_kernel_3:
        /* <DEDUP_REMOVED lines=13> */
[----:B-1----:R-:W2:Y:S02]  /*00d0*/  LDG.E.CONSTANT R2, desc[UR6][R2.64] ;  /* 0x0000000602027981 */ /* 0x002ea4000c1e9900 */
[C---:B--2---:R-:W-:Y:S01]  /*00e0*/  FFMA R4, R2.reuse, R2, -1 ;  /* 0xbf80000002047423 */ /* 0x044fe20000000002 */
[----:B------:R-:W-:-:S03]  /*00f0*/  FADD R0, R2, -1 ;  /* 0xbf80000002007421 */ /* 0x000fc60000000000 */
[----:B------:R-:W0:Y:S01]  /*0100*/  MUFU.RSQ R7, R4 ;  /* 0x0000000400077308 */ /* 0x000e220000001400 */
[----:B------:R-:W-:Y:S02]  /*0110*/  FSETP.NEU.AND P1, PT, R4, RZ, PT ;  /* 0x000000ff0400720b */ /* 0x000fe40003f2d000 */
[----:B------:R-:W-:Y:S01]  /*0120*/  ISETP.GT.U32.AND P0, PT, R0, 0x4b000000, PT ;  /* 0x4b0000000000780c */ /* 0x000fe20003f04070 */
[----:B0-----:R-:W-:Y:S01]  /*0130*/  FMUL R9, R4, R7 ;  /* 0x0000000704097220 */ /* 0x001fe20000400000 */
[----:B------:R-:W-:-:S03]  /*0140*/  FMUL R6, R7, 0.5 ;  /* 0x3f00000007067820 */ /* 0x000fc60000400000 */
[----:B------:R-:W-:-:S04]  /*0150*/  FFMA R7, -R9, R9, R4 ;  /* 0x0000000909077223 */ /* 0x000fc80000000104 */
[----:B------:R-:W-:Y:S01]  /*0160*/  FFMA R6, R6, R7, R9 ;  /* 0x0000000706067223 */ /* 0x000fe20000000009 */
[----:B------:R-:W-:Y:S01]  /*0170*/  HFMA2 R7, -RZ, RZ, 1.625, 0 ;  /* 0x3e800000ff077431 */ /* 0x000fe200000001ff */
[----:B------:R-:W-:-:S03]  /*0180*/  MOV R9, 0x3d39bf78 ;  /* 0x3d39bf7800097802 */ /* 0x000fc60000000f00 */
        /* <DEDUP_REMOVED lines=27> */
[----:B------:R-:W-:Y:S02]  /*0340*/  @P1 FSETP.NEU.AND P2, PT, R3, RZ, PT ;  /* 0x000000ff0300120b */ /* 0x000fe40003f4d000 */
[----:B------:R-:W0:Y:S02]  /*0350*/  LDC.64 R2, c[0x0][0x380] ;  /* 0x0000e000ff027b82 */ /* 0x000e240000000a00 */
[----:B------:R-:W-:-:S05]  /*0360*/  @P1 FSEL R0, R0, -RZ, P2 ;  /* 0x800000ff00001208 */ /* 0x000fca0001000000 */
[----:B------:R-:W-:-:S04]  /*0370*/  @P0 FADD R0, R0, 0.69314718246459960938 ;  /* 0x3f31721800000421 */ /* 0x000fc80000000000 */
[----:B------:R-:W-:-:S06]  /*0380*/  FMUL.RZ R7, R0, 0.15915493667125701904 ;  /* 0x3e22f98300077820 */ /* 0x000fcc000040c000 */
[----:B------:R-:W1:Y:S01]  /*0390*/  MUFU.SIN R7, R7 ;  /* 0x0000000700077308 */ /* 0x000e620000000400 */
[----:B0-----:R-:W-:-:S05]  /*03a0*/  IMAD.WIDE.U32 R2, R5, 0x4, R2 ;  /* 0x0000000405027825 */ /* 0x001fca00078e0002 */
[----:B-1----:R-:W-:Y:S01]  /*03b0*/  STG.E desc[UR6][R2.64], R7 ;  /* 0x0000000702007986 */ /* 0x002fe2000c101906 */
[----:B------:R-:W-:Y:S05]  /*03c0*/  EXIT ;  /* 0x000000000000794d */ /* 0x000fea0003800000 */
.L_x_4:
        /* <DEDUP_REMOVED lines=11> */
.L_x_9:


//--------------------- .nv.shared.reserved.0     --------------------------
	.section	.nv.shared.reserved.0,"aw",@nobits
	.weak		__nv_reservedSMEM_offset_0_alias
	.size		__nv_reservedSMEM_offset_0_alias, 0, 64
	.other		__nv_reservedSMEM_offset_0_alias,@"STO_CUDA_RESERVED_SHARED STV_DEFAULT"
__nv_reservedSMEM_offset_0_alias:
	.zero		0
	.zero		64


//--------------------- .nv.constant0.default_function_kernel --------------------------
	.section	.nv.constant0.default_function_kernel,"a",@progbits
	.sectionflags	@""
	.align	4
.nv.constant0.default_function_kernel:
	.zero		912


//--------------------- .nv.constant0.default_function_kernel_1 --------------------------
	.section	.nv.constant0.default_function_kernel_1,"a",@progbits
	.sectionflags	@""
	.align	4
.nv.constant0.default_function_kernel_1:
	.zero		912


//--------------------- .nv.constant0.default_function_kernel_4 --------------------------
	.section	.nv.constant0.default_function_kernel_4,"a",@progbits
	.sectionflags	@""
	.align	4
.nv.constant0.default_function_kernel_4:
	.zero		912


//--------------------- .nv.constant0.default_function_kernel_2 --------------------------
	.section	.nv.constant0.default_function_kernel_2,"a",@progbits
	.sectionflags	@""
	.align	4
.nv.constant0.default_function_kernel_2:
	.zero		912


//--------------------- .nv.constant0.default_function_kernel_3 --------------------------
	.section	.nv.constant0.default_function_kernel_3,"a",@progbits
	.sectionflags	@""
	.align	4
.nv.constant0.default_function_kernel_3:
	.zero		912


//--------------------- SYMBOLS --------------------------

	.type		.nv.reservedSmem.offset0,@object
	.size		.nv.reservedSmem.offset0,0x4
